//
// Generated by NVIDIA NVVM Compiler
//
// Compiler Build ID: CL-36424714
// Cuda compilation tools, release 13.0, V13.0.88
// Based on NVVM 20.0.0
//

.version 9.0
.target sm_100
.address_size 64

	// .globl	_Z12add_matricesPKfS0_Pfi

.visible .entry _Z12add_matricesPKfS0_Pfi(
	.param .u64 .ptr .align 1 _Z12add_matricesPKfS0_Pfi_param_0,
	.param .u64 .ptr .align 1 _Z12add_matricesPKfS0_Pfi_param_1,
	.param .u64 .ptr .align 1 _Z12add_matricesPKfS0_Pfi_param_2,
	.param .u32 _Z12add_matricesPKfS0_Pfi_param_3
)
{
	.reg .pred 	%p<2>;
	.reg .b32 	%r<12>;
	.reg .b32 	%f<4>;
	.reg .b64 	%rd<11>;

	ld.param.u64 	%rd1, [_Z12add_matricesPKfS0_Pfi_param_0];
	ld.param.u64 	%rd2, [_Z12add_matricesPKfS0_Pfi_param_1];
	ld.param.u64 	%rd3, [_Z12add_matricesPKfS0_Pfi_param_2];
	ld.param.u32 	%r3, [_Z12add_matricesPKfS0_Pfi_param_3];
	mov.u32 	%r4, %ctaid.y;
	mov.u32 	%r5, %ntid.y;
	mov.u32 	%r6, %tid.y;
	mad.lo.s32 	%r1, %r4, %r5, %r6;
	mov.u32 	%r7, %ctaid.x;
	mov.u32 	%r8, %ntid.x;
	mov.u32 	%r9, %tid.x;
	mad.lo.s32 	%r2, %r7, %r8, %r9;
	max.s32 	%r10, %r1, %r2;
	setp.ge.s32 	%p1, %r10, %r3;
	@%p1 bra 	$L__BB0_2;
	cvta.to.global.u64 	%rd4, %rd1;
	cvta.to.global.u64 	%rd5, %rd2;
	cvta.to.global.u64 	%rd6, %rd3;
	mad.lo.s32 	%r11, %r3, %r1, %r2;
	mul.wide.s32 	%rd7, %r11, 4;
	add.s64 	%rd8, %rd4, %rd7;
	ld.global.f32 	%f1, [%rd8];
	add.s64 	%rd9, %rd5, %rd7;
	ld.global.f32 	%f2, [%rd9];
	add.f32 	%f3, %f1, %f2;
	add.s64 	%rd10, %rd6, %rd7;
	st.global.f32 	[%rd10], %f3;
$L__BB0_2:
	ret;

}


// ===== COMPILED SASS (sm_100) =====

	.target	sm_100

	.elftype	@"ET_EXEC"


//--------------------- .note.nv.tkinfo           --------------------------
	.section	.note.nv.tkinfo,"",@"SHT_NOTE"
	.sectionflags	@"SHF_NOTE_NV_TKINFO"
	.tkinfo
        /*0018*/ 	.word	0x00000002
        /*0030*/ 	.string	""
        /*0030*/ 	.string	"ptxas"
        /*0030*/ 	.string	"Cuda compilation tools, release 13.0, V13.0.88"
        /*0030*/ 	.string	"Build cuda_13.0.r13.0/compiler.36424714_0"
        /*0030*/ 	.string	"-arch sm_100 -m 64 "



//--------------------- .note.nv.cuinfo           --------------------------
	.section	.note.nv.cuinfo,"",@"SHT_NOTE"
	.sectionflags	@"SHF_NOTE_NV_CUINFO"
        /*0018*/ 	.short	0x0002
        /*001a*/ 	.short	0x0064
        /*001c*/ 	.short	0x0082
	.zero		2


//--------------------- .nv.info                  --------------------------
	.section	.nv.info,"",@"SHT_CUDA_INFO"
	.align	4


	//----- nvinfo : EIATTR_REGCOUNT
	.align		4
        /*0000*/ 	.byte	0x04, 0x2f
        /*0002*/ 	.short	(.L_1 - .L_0)
	.align		4
.L_0:
        /*0004*/ 	.word	index@(_Z12add_matricesPKfS0_Pfi)
        /*0008*/ 	.word	0x0000000c


	//----- nvinfo : EIATTR_FRAME_SIZE
	.align		4
.L_1:
        /*000c*/ 	.byte	0x04, 0x11
        /*000e*/ 	.short	(.L_3 - .L_2)
	.align		4
.L_2:
        /*0010*/ 	.word	index@(_Z12add_matricesPKfS0_Pfi)
        /*0014*/ 	.word	0x00000000


	//----- nvinfo : EIATTR_MIN_STACK_SIZE
	.align		4
.L_3:
        /*0018*/ 	.byte	0x04, 0x12
        /*001a*/ 	.short	(.L_5 - .L_4)
	.align		4
.L_4:
        /*001c*/ 	.word	index@(_Z12add_matricesPKfS0_Pfi)
        /*0020*/ 	.word	0x00000000
.L_5:


//--------------------- .nv.compat                --------------------------
	.section	.nv.compat,"",@"SHT_CUDA_COMPAT_INFO"
	.align	4
        /*0000*/ 	.byte	0x02, 0x09, 0x00, 0x00, 0x02, 0x02, 0x01, 0x00, 0x02, 0x05, 0x05, 0x00, 0x03, 0x07, 0x01, 0x01
        /*0010*/ 	.byte	0x02, 0x03, 0x00, 0x00, 0x02, 0x06, 0x01, 0x00, 0x04, 0x0b, 0x08, 0x00, 0x09, 0x00, 0x00, 0x00
        /*0020*/ 	.byte	0x00, 0x00, 0x00, 0x00


//--------------------- .nv.info._Z12add_matricesPKfS0_Pfi --------------------------
	.section	.nv.info._Z12add_matricesPKfS0_Pfi,"",@"SHT_CUDA_INFO"
	.sectionflags	@""
	.align	4


	//----- nvinfo : EIATTR_CUDA_API_VERSION
	.align		4
        /*0000*/ 	.byte	0x04, 0x37
        /*0002*/ 	.short	(.L_7 - .L_6)
.L_6:
        /*0004*/ 	.word	0x00000082


	//----- nvinfo : EIATTR_KPARAM_INFO
	.align		4
.L_7:
        /*0008*/ 	.byte	0x04, 0x17
        /*000a*/ 	.short	(.L_9 - .L_8)
.L_8:
        /*000c*/ 	.word	0x00000000
        /*0010*/ 	.short	0x0003
        /*0012*/ 	.short	0x0018
        /*0014*/ 	.byte	0x00, 0xf0, 0x11, 0x00


	//----- nvinfo : EIATTR_KPARAM_INFO
	.align		4
.L_9:
        /*0018*/ 	.byte	0x04, 0x17
        /*001a*/ 	.short	(.L_11 - .L_10)
.L_10:
        /*001c*/ 	.word	0x00000000
        /*0020*/ 	.short	0x0002
        /*0022*/ 	.short	0x0010
        /*0024*/ 	.byte	0x00, 0xf5, 0x21, 0x00


	//----- nvinfo : EIATTR_KPARAM_INFO
	.align		4
.L_11:
        /*0028*/ 	.byte	0x04, 0x17
        /*002a*/ 	.short	(.L_13 - .L_12)
.L_12:
        /*002c*/ 	.word	0x00000000
        /*0030*/ 	.short	0x0001
        /*0032*/ 	.short	0x0008
        /*0034*/ 	.byte	0x00, 0xf5, 0x21, 0x00


	//----- nvinfo : EIATTR_KPARAM_INFO
	.align		4
.L_13:
        /*0038*/ 	.byte	0x04, 0x17
        /*003a*/ 	.short	(.L_15 - .L_14)
.L_14:
        /*003c*/ 	.word	0x00000000
        /*0040*/ 	.short	0x0000
        /*0042*/ 	.short	0x0000
        /*0044*/ 	.byte	0x00, 0xf5, 0x21, 0x00


	//----- nvinfo : EIATTR_SPARSE_MMA_MASK
	.align		4
.L_15:
        /*0048*/ 	.byte	0x03, 0x50
        /*004a*/ 	.short	0x0000


	//----- nvinfo : EIATTR_MAXREG_COUNT
	.align		4
        /*004c*/ 	.byte	0x03, 0x1b
        /*004e*/ 	.short	0x00ff


	//----- nvinfo : EIATTR_MERCURY_ISA_VERSION
	.align		4
        /*0050*/ 	.byte	0x03, 0x5f
        /*0052*/ 	.short	0x0101


	//----- nvinfo : EIATTR_VRC_CTA_INIT_COUNT
	.align		4
        /*0054*/ 	.byte	0x02, 0x4a
	.zero		1
	.zero		1


	//----- nvinfo : EIATTR_EXIT_INSTR_OFFSETS
	.align		4
        /*0058*/ 	.byte	0x04, 0x1c
        /*005a*/ 	.short	(.L_17 - .L_16)


	//   ....[0]....
.L_16:
        /*005c*/ 	.word	0x000000c0


	//   ....[1]....
        /*0060*/ 	.word	0x00000190


	//----- nvinfo : EIATTR_CBANK_PARAM_SIZE
	.align		4
.L_17:
        /*0064*/ 	.byte	0x03, 0x19
        /*0066*/ 	.short	0x001c


	//----- nvinfo : EIATTR_PARAM_CBANK
	.align		4
        /*0068*/ 	.byte	0x04, 0x0a
        /*006a*/ 	.short	(.L_19 - .L_18)
	.align		4
.L_18:
        /*006c*/ 	.word	index@(.nv.constant0._Z12add_matricesPKfS0_Pfi)
        /*0070*/ 	.short	0x0380
        /*0072*/ 	.short	0x001c


	//----- nvinfo : EIATTR_SW_WAR
	.align		4
.L_19:
        /*0074*/ 	.byte	0x04, 0x36
        /*0076*/ 	.short	(.L_21 - .L_20)
.L_20:
        /*0078*/ 	.word	0x00000008
.L_21:


//--------------------- .nv.callgraph             --------------------------
	.section	.nv.callgraph,"",@"SHT_CUDA_CALLGRAPH"
	.align	4
	.sectionentsize	8
	.align		4
        /*0000*/ 	.word	0x00000000
	.align		4
        /*0004*/ 	.word	0xffffffff
	.align		4
        /*0008*/ 	.word	0x00000000
	.align		4
        /*000c*/ 	.word	0xfffffffe
	.align		4
        /*0010*/ 	.word	0x00000000
	.align		4
        /*0014*/ 	.word	0xfffffffd
	.align		4
        /*0018*/ 	.word	0x00000000
	.align		4
        /*001c*/ 	.word	0xfffffffc


//--------------------- .text._Z12add_matricesPKfS0_Pfi --------------------------
	.section	.text._Z12add_matricesPKfS0_Pfi,"ax",@progbits
	.align	128
        .global         _Z12add_matricesPKfS0_Pfi
        .type           _Z12add_matricesPKfS0_Pfi,@function
        .size           _Z12add_matricesPKfS0_Pfi,(.L_x_1 - _Z12add_matricesPKfS0_Pfi)
        .other          _Z12add_matricesPKfS0_Pfi,@"STO_CUDA_ENTRY STV_DEFAULT"
_Z12add_matricesPKfS0_Pfi:
.text._Z12add_matricesPKfS0_Pfi:
[----:B------:R-:W-:Y:S01]  /*0000*/  LDC R1, c[0x0][0x37c] ;  /* 0x0000df00ff017b82 */ /* 0x000fe20000000800 */
[----:B------:R-:W0:Y:S07]  /*0010*/  S2R R3, SR_TID.Y ;  /* 0x0000000000037919 */ /* 0x000e2e0000002200 */
[----:B------:R-:W0:Y:S01]  /*0020*/  LDC R0, c[0x0][0x364] ;  /* 0x0000d900ff007b82 */ /* 0x000e220000000800 */
[----:B------:R-:W1:Y:S01]  /*0030*/  LDCU UR6, c[0x0][0x398] ;  /* 0x00007300ff0677ac */ /* 0x000e620008000800 */
[----:B------:R-:W2:Y:S06]  /*0040*/  S2R R2, SR_TID.X ;  /* 0x0000000000027919 */ /* 0x000eac0000002100 */
[----:B------:R-:W0:Y:S08]  /*0050*/  S2UR UR4, SR_CTAID.Y ;  /* 0x00000000000479c3 */ /* 0x000e300000002600 */
[----:B------:R-:W2:Y:S08]  /*0060*/  S2UR UR5, SR_CTAID.X ;  /* 0x00000000000579c3 */ /* 0x000eb00000002500 */
[----:B------:R-:W2:Y:S01]  /*0070*/  LDC R7, c[0x0][0x360] ;  /* 0x0000d800ff077b82 */ /* 0x000ea20000000800 */
[----:B0-----:R-:W-:-:S02]  /*0080*/  IMAD R0, R0, UR4, R3 ;  /* 0x0000000400007c24 */ /* 0x001fc4000f8e0203 */
[----:B--2---:R-:W-:-:S05]  /*0090*/  IMAD R7, R7, UR5, R2 ;  /* 0x0000000507077c24 */ /* 0x004fca000f8e0202 */
[----:B------:R-:W-:-:S04]  /*00a0*/  VIMNMX R2, PT, PT, R0, R7, !PT ;  /* 0x0000000700027248 */ /* 0x000fc80007fe0100 */
[----:B-1----:R-:W-:-:S13]  /*00b0*/  ISETP.GE.AND P0, PT, R2, UR6, PT ;  /* 0x0000000602007c0c */ /* 0x002fda000bf06270 */
[----:B------:R-:W-:Y:S05]  /*00c0*/  @P0 EXIT ;  /* 0x000000000000094d */ /* 0x000fea0003800000 */
[----:B------:R-:W0:Y:S01]  /*00d0*/  LDC.64 R2, c[0x0][0x380] ;  /* 0x0000e000ff027b82 */ /* 0x000e220000000a00 */
[----:B------:R-:W1:Y:S01]  /*00e0*/  LDCU.64 UR4, c[0x0][0x358] ;  /* 0x00006b00ff0477ac */ /* 0x000e620008000a00 */
[----:B------:R-:W-:-:S06]  /*00f0*/  IMAD R9, R0, UR6, R7 ;  /* 0x0000000600097c24 */ /* 0x000fcc000f8e0207 */
[----:B------:R-:W2:Y:S08]  /*0100*/  LDC.64 R4, c[0x0][0x388] ;  /* 0x0000e200ff047b82 */ /* 0x000eb00000000a00 */
[----:B------:R-:W3:Y:S01]  /*0110*/  LDC.64 R6, c[0x0][0x390] ;  /* 0x0000e400ff067b82 */ /* 0x000ee20000000a00 */
[----:B0-----:R-:W-:-:S06]  /*0120*/  IMAD.WIDE R2, R9, 0x4, R2 ;  /* 0x0000000409027825 */ /* 0x001fcc00078e0202 */
[----:B-1----:R-:W4:Y:S01]  /*0130*/  LDG.E R2, desc[UR4][R2.64] ;  /* 0x0000000402027981 */ /* 0x002f22000c1e1900 */
[----:B--2---:R-:W-:-:S06]  /*0140*/  IMAD.WIDE R4, R9, 0x4, R4 ;  /* 0x0000000409047825 */ /* 0x004fcc00078e0204 */
[----:B------:R-:W4:Y:S01]  /*0150*/  LDG.E R5, desc[UR4][R4.64] ;  /* 0x0000000404057981 */ /* 0x000f22000c1e1900 */
[----:B---3--:R-:W-:-:S04]  /*0160*/  IMAD.WIDE R6, R9, 0x4, R6 ;  /* 0x0000000409067825 */ /* 0x008fc800078e0206 */
[----:B----4-:R-:W-:-:S05]  /*0170*/  FADD R9, R2, R5 ;  /* 0x0000000502097221 */ /* 0x010fca0000000000 */
[----:B------:R-:W-:Y:S01]  /*0180*/  STG.E desc[UR4][R6.64], R9 ;  /* 0x0000000906007986 */ /* 0x000fe2000c101904 */
[----:B------:R-:W-:Y:S05]  /*0190*/  EXIT ;  /* 0x000000000000794d */ /* 0x000fea0003800000 */
.L_x_0:
[----:B------:R-:W-:-:S00]  /*01a0*/  BRA `(.L_x_0) ;  /* 0xfffffffc00fc7947 */ /* 0x000fc0000383ffff */
[----:B------:R-:W-:-:S00]  /*01b0*/  NOP ;  /* 0x0000000000007918 */ /* 0x000fc00000000000 */
        /* <DEDUP_REMOVED lines=12> */
.L_x_1:


//--------------------- .nv.shared.reserved.0     --------------------------
	.section	.nv.shared.reserved.0,"aw",@nobits
	.weak		__nv_reservedSMEM_offset_0_alias
	.size		__nv_reservedSMEM_offset_0_alias, 0, 64
	.other		__nv_reservedSMEM_offset_0_alias,@"STO_CUDA_RESERVED_SHARED STV_DEFAULT"
__nv_reservedSMEM_offset_0_alias:
	.zero		0
	.zero		64


//--------------------- .nv.constant0._Z12add_matricesPKfS0_Pfi --------------------------
	.section	.nv.constant0._Z12add_matricesPKfS0_Pfi,"a",@progbits
	.sectionflags	@""
	.align	4
.nv.constant0._Z12add_matricesPKfS0_Pfi:
	.zero		924


//--------------------- SYMBOLS --------------------------

	.type		.nv.reservedSmem.offset0,@object
	.size		.nv.reservedSmem.offset0,0x4
